	.headerflags	@"EF_CUDA_TEXMODE_UNIFIED EF_CUDA_64BIT_ADDRESS EF_CUDA_ACCELERATORS EF_CUDA_SM90 EF_CUDA_VIRTUAL_SM(EF_CUDA_SM90)"
	.elftype	@"ET_EXEC"


//--------------------- .nv.info                  --------------------------
	.section	.nv.info,"",@"SHT_CUDA_INFO"
	.align	4


	//----- nvinfo : EIATTR_REGCOUNT
	.align		4
        /*0000*/ 	.byte	0x04, 0x2f
        /*0002*/ 	.short	(.L_1 - .L_0)
	.align		4
.L_0:
        /*0004*/ 	.word	index@(triton_poi_fused_add_convolution_mean_1)
        /*0008*/ 	.word	0x00000018


	//----- nvinfo : EIATTR_MIN_STACK_SIZE
	.align		4
.L_1:
        /*000c*/ 	.byte	0x04, 0x12
        /*000e*/ 	.short	(.L_3 - .L_2)
	.align		4
.L_2:
        /*0010*/ 	.word	index@(triton_poi_fused_add_convolution_mean_1)
        /*0014*/ 	.word	0x00000000


	//----- nvinfo : EIATTR_FRAME_SIZE
	.align		4
.L_3:
        /*0018*/ 	.byte	0x04, 0x11
        /*001a*/ 	.short	(.L_5 - .L_4)
	.align		4
.L_4:
        /*001c*/ 	.word	index@(triton_poi_fused_add_convolution_mean_1)
        /*0020*/ 	.word	0x00000000


	//----- nvinfo : EIATTR_MIN_STACK_SIZE
	.align		4
.L_5:
        /*0024*/ 	.byte	0x04, 0x12
        /*0026*/ 	.short	(.L_7 - .L_6)
	.align		4
.L_6:
        /*0028*/ 	.word	index@(triton_poi_fused_add_convolution_mean_1)
        /*002c*/ 	.word	0x00000000
.L_7:


//--------------------- .nv.info.triton_poi_fused_add_convolution_mean_1 --------------------------
	.section	.nv.info.triton_poi_fused_add_convolution_mean_1,"",@"SHT_CUDA_INFO"
	.sectionflags	@""
	.align	4


	//----- nvinfo : EIATTR_CUDA_API_VERSION
	.align		4
        /*0000*/ 	.byte	0x04, 0x37
        /*0002*/ 	.short	(.L_9 - .L_8)
.L_8:
        /*0004*/ 	.word	0x0000007c


	//----- nvinfo : EIATTR_KPARAM_INFO
	.align		4
.L_9:
        /*0008*/ 	.byte	0x04, 0x17
        /*000a*/ 	.short	(.L_11 - .L_10)
.L_10:
        /*000c*/ 	.word	0x00000000
        /*0010*/ 	.short	0x0003
        /*0012*/ 	.short	0x0018
        /*0014*/ 	.byte	0x00, 0xf0, 0x11, 0x00


	//----- nvinfo : EIATTR_KPARAM_INFO
	.align		4
.L_11:
        /*0018*/ 	.byte	0x04, 0x17
        /*001a*/ 	.short	(.L_13 - .L_12)
.L_12:
        /*001c*/ 	.word	0x00000000
        /*0020*/ 	.short	0x0002
        /*0022*/ 	.short	0x0010
        /*0024*/ 	.byte	0x00, 0xf4, 0x21, 0x00


	//----- nvinfo : EIATTR_KPARAM_INFO
	.align		4
.L_13:
        /*0028*/ 	.byte	0x04, 0x17
        /*002a*/ 	.short	(.L_15 - .L_14)
.L_14:
        /*002c*/ 	.word	0x00000000
        /*0030*/ 	.short	0x0001
        /*0032*/ 	.short	0x0008
        /*0034*/ 	.byte	0x00, 0xf4, 0x21, 0x00


	//----- nvinfo : EIATTR_KPARAM_INFO
	.align		4
.L_15:
        /*0038*/ 	.byte	0x04, 0x17
        /*003a*/ 	.short	(.L_17 - .L_16)
.L_16:
        /*003c*/ 	.word	0x00000000
        /*0040*/ 	.short	0x0000
        /*0042*/ 	.short	0x0000
        /*0044*/ 	.byte	0x00, 0xf4, 0x21, 0x00


	//----- nvinfo : EIATTR_SPARSE_MMA_MASK
	.align		4
.L_17:
        /*0048*/ 	.byte	0x03, 0x50
        /*004a*/ 	.short	0x0000


	//----- nvinfo : EIATTR_MAXREG_COUNT
	.align		4
        /*004c*/ 	.byte	0x03, 0x1b
        /*004e*/ 	.short	0x00ff


	//----- nvinfo : EIATTR_EXIT_INSTR_OFFSETS
	.align		4
        /*0050*/ 	.byte	0x04, 0x1c
        /*0052*/ 	.short	(.L_19 - .L_18)


	//   ....[0]....
.L_18:
        /*0054*/ 	.word	0x00000270


	//   ....[1]....
        /*0058*/ 	.word	0x00000290


	//----- nvinfo : EIATTR_REQNTID
	.align		4
.L_19:
        /*005c*/ 	.byte	0x04, 0x10
        /*005e*/ 	.short	(.L_21 - .L_20)
.L_20:
        /*0060*/ 	.word	0x00000080
        /*0064*/ 	.word	0x00000001
        /*0068*/ 	.word	0x00000001


	//----- nvinfo : EIATTR_CBANK_PARAM_SIZE
	.align		4
.L_21:
        /*006c*/ 	.byte	0x03, 0x19
        /*006e*/ 	.short	0x001c


	//----- nvinfo : EIATTR_PARAM_CBANK
	.align		4
        /*0070*/ 	.byte	0x04, 0x0a
        /*0072*/ 	.short	(.L_23 - .L_22)
	.align		4
.L_22:
        /*0074*/ 	.word	index@(.nv.constant0.triton_poi_fused_add_convolution_mean_1)
        /*0078*/ 	.short	0x0210
        /*007a*/ 	.short	0x001c


	//----- nvinfo : EIATTR_SW_WAR
	.align		4
.L_23:
        /*007c*/ 	.byte	0x04, 0x36
        /*007e*/ 	.short	(.L_25 - .L_24)
.L_24:
        /*0080*/ 	.word	0x00000008
.L_25:


//--------------------- .nv.callgraph             --------------------------
	.section	.nv.callgraph,"",@"SHT_CUDA_CALLGRAPH"
	.align	4
	.sectionentsize	8
	.align		4
        /*0000*/ 	.word	0x00000000
	.align		4
        /*0004*/ 	.word	0xffffffff
	.align		4
        /*0008*/ 	.word	0x00000000
	.align		4
        /*000c*/ 	.word	0xfffffffe
	.align		4
        /*0010*/ 	.word	0x00000000
	.align		4
        /*0014*/ 	.word	0xfffffffd
	.align		4
        /*0018*/ 	.word	0x00000000
	.align		4
        /*001c*/ 	.word	0xfffffffc


//--------------------- .text.triton_poi_fused_add_convolution_mean_1 --------------------------
	.section	.text.triton_poi_fused_add_convolution_mean_1,"ax",@progbits
	.align	128
        .global         triton_poi_fused_add_convolution_mean_1
        .type           triton_poi_fused_add_convolution_mean_1,@function
        .size           triton_poi_fused_add_convolution_mean_1,(.L_x_1 - triton_poi_fused_add_convolution_mean_1)
        .other          triton_poi_fused_add_convolution_mean_1,@"STO_CUDA_ENTRY STV_DEFAULT"
triton_poi_fused_add_convolution_mean_1:
.text.triton_poi_fused_add_convolution_mean_1:
[----:B------:R-:W0:Y:S02]  /*0000*/  LDC R1, c[0x0][0x28] ;  /* 0x00000a00ff017b82 */ /* 0x000e240000000800 */
[----:B------:R-:W1:Y:S01]  /*0010*/  S2R R0, SR_TID.X ;  /* 0x0000000000007919 */ /* 0x000e620000002100 */
[----:B------:R-:W2:Y:S01]  /*0020*/  LDC.64 R4, c[0x0][0x220] ;  /* 0x00008800ff047b82 */ /* 0x000ea20000000a00 */
[----:B------:R-:W-:Y:S01]  /*0030*/  HFMA2.MMA R14, -RZ, RZ, 0, 0 ;  /* 0x00000000ff0e7435 */ /* 0x000fe200000001ff */
[----:B------:R-:W-:Y:S01]  /*0040*/  CS2R R16, SRZ ;  /* 0x0000000000107805 */ /* 0x000fe2000001ff00 */
[----:B------:R-:W3:Y:S01]  /*0050*/  S2R R15, SR_CTAID.X ;  /* 0x00000000000f7919 */ /* 0x000ee20000002500 */
[----:B------:R-:W-:-:S04]  /*0060*/  ULDC.64 UR4, c[0x0][0x208] ;  /* 0x0000820000047ab9 */ /* 0x000fc80000000a00 */
[----:B------:R-:W4:Y:S08]  /*0070*/  LDC.64 R6, c[0x0][0x210] ;  /* 0x00008400ff067b82 */ /* 0x000f300000000a00 */
[----:B------:R-:W5:Y:S01]  /*0080*/  LDC.64 R2, c[0x0][0x218] ;  /* 0x00008600ff027b82 */ /* 0x000f620000000a00 */
[----:B-1----:R-:W-:-:S04]  /*0090*/  LOP3.LUT R0, R0, 0x7f, RZ, 0xc0, !PT ;  /* 0x0000007f00007812 */ /* 0x002fc800078ec0ff */
[----:B---3--:R-:W-:-:S04]  /*00a0*/  LEA R15, R15, R0, 0x7 ;  /* 0x000000000f0f7211 */ /* 0x008fc800078e38ff */
[----:B------:R-:W-:Y:S01]  /*00b0*/  SHF.R.S32.HI R0, RZ, 0x1f, R15 ;  /* 0x0000001fff007819 */ /* 0x000fe2000001140f */
[----:B-----5:R-:W3:Y:S01]  /*00c0*/  LDG.E R3, desc[UR4][R2.64] ;  /* 0x0000000402037981 */ /* 0x020ee2000c1e1900 */
[----:B------:R-:W-:Y:S02]  /*00d0*/  ISETP.GE.AND P0, PT, R15, 0x100, PT ;  /* 0x000001000f00780c */ /* 0x000fe40003f06270 */
[----:B------:R-:W-:-:S05]  /*00e0*/  LEA.HI R0, R0, R15, RZ, 0x6 ;  /* 0x0000000f00007211 */ /* 0x000fca00078f30ff */
[C---:B------:R-:W-:Y:S01]  /*00f0*/  IMAD.SHL.U32 R8, R0.reuse, 0x4, RZ ;  /* 0x0000000400087824 */ /* 0x040fe200078e00ff */
[----:B------:R-:W-:-:S04]  /*0100*/  LOP3.LUT R0, R0, 0xffffffc0, RZ, 0xc0, !PT ;  /* 0xffffffc000007812 */ /* 0x000fc800078ec0ff */
[----:B------:R-:W-:-:S04]  /*0110*/  LOP3.LUT R8, R8, 0xffffff00, RZ, 0xc0, !PT ;  /* 0xffffff0008087812 */ /* 0x000fc800078ec0ff */
[----:B------:R-:W-:Y:S01]  /*0120*/  IADD3 R11, R8, R15, -R0 ;  /* 0x0000000f080b7210 */ /* 0x000fe20007ffe800 */
[----:B----4-:R-:W-:-:S03]  /*0130*/  IMAD.WIDE R6, R15, 0x4, R6 ;  /* 0x000000040f067825 */ /* 0x010fc600078e0206 */
[----:B------:R-:W-:Y:S01]  /*0140*/  IADD3 R19, R11, 0x80, RZ ;  /* 0x000000800b137810 */ /* 0x000fe20007ffe0ff */
[C---:B------:R-:W-:Y:S02]  /*0150*/  VIADD R13, R11.reuse, 0x40 ;  /* 0x000000400b0d7836 */ /* 0x040fe40000000000 */
[----:B--2---:R-:W-:-:S04]  /*0160*/  IMAD.WIDE R8, R11, 0x4, R4 ;  /* 0x000000040b087825 */ /* 0x004fc800078e0204 */
[----:B------:R-:W-:Y:S01]  /*0170*/  VIADD R21, R11, 0xc0 ;  /* 0x000000c00b157836 */ /* 0x000fe20000000000 */
[----:B------:R-:W-:Y:S01]  /*0180*/  HFMA2.MMA R15, -RZ, RZ, 0, 0 ;  /* 0x00000000ff0f7435 */ /* 0x000fe200000001ff */
[--C-:B------:R-:W-:Y:S01]  /*0190*/  IMAD.WIDE R10, R13, 0x4, R4.reuse ;  /* 0x000000040d0a7825 */ /* 0x100fe200078e0204 */
[----:B------:R-:W2:Y:S03]  /*01a0*/  @!P0 LDG.E R14, desc[UR4][R8.64] ;  /* 0x00000004080e8981 */ /* 0x000ea6000c1e1900 */
[--C-:B------:R-:W-:Y:S01]  /*01b0*/  IMAD.WIDE R12, R19, 0x4, R4.reuse ;  /* 0x00000004130c7825 */ /* 0x100fe200078e0204 */
[----:B------:R-:W2:Y:S01]  /*01c0*/  @!P0 LDG.E R17, desc[UR4][R10.64] ;  /* 0x000000040a118981 */ /* 0x000ea2000c1e1900 */
[----:B------:R-:W-:Y:S02]  /*01d0*/  MOV R0, RZ ;  /* 0x000000ff00007202 */ /* 0x000fe40000000f00 */
[----:B------:R-:W-:Y:S01]  /*01e0*/  IMAD.WIDE R4, R21, 0x4, R4 ;  /* 0x0000000415047825 */ /* 0x000fe200078e0204 */
[----:B------:R-:W4:Y:S04]  /*01f0*/  @!P0 LDG.E R16, desc[UR4][R12.64] ;  /* 0x000000040c108981 */ /* 0x000f28000c1e1900 */
[----:B------:R-:W3:Y:S04]  /*0200*/  @!P0 LDG.E R0, desc[UR4][R6.64] ;  /* 0x0000000406008981 */ /* 0x000ee8000c1e1900 */
[----:B------:R-:W5:Y:S01]  /*0210*/  @!P0 LDG.E R15, desc[UR4][R4.64] ;  /* 0x00000004040f8981 */ /* 0x000f62000c1e1900 */
[----:B--2---:R-:W-:-:S04]  /*0220*/  FADD R17, R17, R14 ;  /* 0x0000000e11117221 */ /* 0x004fc80000000000 */
[----:B----4-:R-:W-:Y:S01]  /*0230*/  FADD R16, R17, R16 ;  /* 0x0000001011107221 */ /* 0x010fe20000000000 */
[----:B---3--:R-:W-:-:S03]  /*0240*/  FADD R0, R3, R0 ;  /* 0x0000000003007221 */ /* 0x008fc60000000000 */
[----:B-----5:R-:W-:-:S04]  /*0250*/  FADD R15, R16, R15 ;  /* 0x0000000f100f7221 */ /* 0x020fc80000000000 */
[----:B------:R-:W-:Y:S01]  /*0260*/  FFMA R15, R15, 0.25, R0 ;  /* 0x3e8000000f0f7823 */ /* 0x000fe20000000000 */
[----:B------:R-:W-:Y:S06]  /*0270*/  @P0 EXIT ;  /* 0x000000000000094d */ /* 0x000fec0003800000 */
[----:B------:R-:W-:Y:S01]  /*0280*/  STG.E desc[UR4][R6.64], R15 ;  /* 0x0000000f06007986 */ /* 0x000fe2000c101904 */
[----:B------:R-:W-:Y:S05]  /*0290*/  EXIT ;  /* 0x000000000000794d */ /* 0x000fea0003800000 */
.L_x_0:
[----:B------:R-:W-:-:S00]  /*02a0*/  BRA `(.L_x_0) ;  /* 0xfffffffc00fc7947 */ /* 0x000fc0000383ffff */
[----:B------:R-:W-:-:S00]  /*02b0*/  NOP ;  /* 0x0000000000007918 */ /* 0x000fc00000000000 */
        /* <DEDUP_REMOVED lines=12> */
.L_x_1:


//--------------------- .nv.constant0.triton_poi_fused_add_convolution_mean_1 --------------------------
	.section	.nv.constant0.triton_poi_fused_add_convolution_mean_1,"a",@progbits
	.sectionflags	@""
	.align	4
.nv.constant0.triton_poi_fused_add_convolution_mean_1:
	.zero		556
